//
// Generated by NVIDIA NVVM Compiler
//
// Compiler Build ID: CL-36424714
// Cuda compilation tools, release 13.0, V13.0.88
// Based on NVVM 20.0.0
//

.version 9.0
.target sm_100
.address_size 64

	// .globl	_Z13computeKernelPfS_i

.visible .entry _Z13computeKernelPfS_i(
	.param .u64 .ptr .align 1 _Z13computeKernelPfS_i_param_0,
	.param .u64 .ptr .align 1 _Z13computeKernelPfS_i_param_1,
	.param .u32 _Z13computeKernelPfS_i_param_2
)
{
	.reg .pred 	%p<2>;
	.reg .b32 	%r<6>;
	.reg .b32 	%f<3>;
	.reg .b64 	%rd<8>;

	ld.param.u64 	%rd1, [_Z13computeKernelPfS_i_param_0];
	ld.param.u64 	%rd2, [_Z13computeKernelPfS_i_param_1];
	ld.param.u32 	%r2, [_Z13computeKernelPfS_i_param_2];
	mov.u32 	%r3, %ctaid.x;
	mov.u32 	%r4, %ntid.x;
	mov.u32 	%r5, %tid.x;
	mad.lo.s32 	%r1, %r3, %r4, %r5;
	setp.ge.s32 	%p1, %r1, %r2;
	@%p1 bra 	$L__BB0_2;
	cvta.to.global.u64 	%rd3, %rd1;
	cvta.to.global.u64 	%rd4, %rd2;
	mul.wide.s32 	%rd5, %r1, 4;
	add.s64 	%rd6, %rd3, %rd5;
	ld.global.f32 	%f1, [%rd6];
	fma.rn.f32 	%f2, %f1, %f1, 0f3F800000;
	add.s64 	%rd7, %rd4, %rd5;
	st.global.f32 	[%rd7], %f2;
$L__BB0_2:
	ret;

}


// ===== COMPILED SASS (sm_100) =====

	.target	sm_100

	.elftype	@"ET_EXEC"


//--------------------- .note.nv.tkinfo           --------------------------
	.section	.note.nv.tkinfo,"",@"SHT_NOTE"
	.sectionflags	@"SHF_NOTE_NV_TKINFO"
	.tkinfo
        /*0018*/ 	.word	0x00000002
        /*0030*/ 	.string	""
        /*0030*/ 	.string	"ptxas"
        /*0030*/ 	.string	"Cuda compilation tools, release 13.0, V13.0.88"
        /*0030*/ 	.string	"Build cuda_13.0.r13.0/compiler.36424714_0"
        /*0030*/ 	.string	"-arch sm_100 -m 64 "



//--------------------- .note.nv.cuinfo           --------------------------
	.section	.note.nv.cuinfo,"",@"SHT_NOTE"
	.sectionflags	@"SHF_NOTE_NV_CUINFO"
        /*0018*/ 	.short	0x0002
        /*001a*/ 	.short	0x0064
        /*001c*/ 	.short	0x0082
	.zero		2


//--------------------- .nv.info                  --------------------------
	.section	.nv.info,"",@"SHT_CUDA_INFO"
	.align	4


	//----- nvinfo : EIATTR_REGCOUNT
	.align		4
        /*0000*/ 	.byte	0x04, 0x2f
        /*0002*/ 	.short	(.L_1 - .L_0)
	.align		4
.L_0:
        /*0004*/ 	.word	index@(_Z13computeKernelPfS_i)
        /*0008*/ 	.word	0x0000000a


	//----- nvinfo : EIATTR_FRAME_SIZE
	.align		4
.L_1:
        /*000c*/ 	.byte	0x04, 0x11
        /*000e*/ 	.short	(.L_3 - .L_2)
	.align		4
.L_2:
        /*0010*/ 	.word	index@(_Z13computeKernelPfS_i)
        /*0014*/ 	.word	0x00000000


	//----- nvinfo : EIATTR_MIN_STACK_SIZE
	.align		4
.L_3:
        /*0018*/ 	.byte	0x04, 0x12
        /*001a*/ 	.short	(.L_5 - .L_4)
	.align		4
.L_4:
        /*001c*/ 	.word	index@(_Z13computeKernelPfS_i)
        /*0020*/ 	.word	0x00000000
.L_5:


//--------------------- .nv.compat                --------------------------
	.section	.nv.compat,"",@"SHT_CUDA_COMPAT_INFO"
	.align	4
        /*0000*/ 	.byte	0x02, 0x09, 0x00, 0x00, 0x02, 0x02, 0x01, 0x00, 0x02, 0x05, 0x05, 0x00, 0x03, 0x07, 0x01, 0x01
        /*0010*/ 	.byte	0x02, 0x03, 0x00, 0x00, 0x02, 0x06, 0x01, 0x00, 0x04, 0x0b, 0x08, 0x00, 0x09, 0x00, 0x00, 0x00
        /*0020*/ 	.byte	0x00, 0x00, 0x00, 0x00


//--------------------- .nv.info._Z13computeKernelPfS_i --------------------------
	.section	.nv.info._Z13computeKernelPfS_i,"",@"SHT_CUDA_INFO"
	.sectionflags	@""
	.align	4


	//----- nvinfo : EIATTR_CUDA_API_VERSION
	.align		4
        /*0000*/ 	.byte	0x04, 0x37
        /*0002*/ 	.short	(.L_7 - .L_6)
.L_6:
        /*0004*/ 	.word	0x00000082


	//----- nvinfo : EIATTR_KPARAM_INFO
	.align		4
.L_7:
        /*0008*/ 	.byte	0x04, 0x17
        /*000a*/ 	.short	(.L_9 - .L_8)
.L_8:
        /*000c*/ 	.word	0x00000000
        /*0010*/ 	.short	0x0002
        /*0012*/ 	.short	0x0010
        /*0014*/ 	.byte	0x00, 0xf0, 0x11, 0x00


	//----- nvinfo : EIATTR_KPARAM_INFO
	.align		4
.L_9:
        /*0018*/ 	.byte	0x04, 0x17
        /*001a*/ 	.short	(.L_11 - .L_10)
.L_10:
        /*001c*/ 	.word	0x00000000
        /*0020*/ 	.short	0x0001
        /*0022*/ 	.short	0x0008
        /*0024*/ 	.byte	0x00, 0xf5, 0x21, 0x00


	//----- nvinfo : EIATTR_KPARAM_INFO
	.align		4
.L_11:
        /*0028*/ 	.byte	0x04, 0x17
        /*002a*/ 	.short	(.L_13 - .L_12)
.L_12:
        /*002c*/ 	.word	0x00000000
        /*0030*/ 	.short	0x0000
        /*0032*/ 	.short	0x0000
        /*0034*/ 	.byte	0x00, 0xf5, 0x21, 0x00


	//----- nvinfo : EIATTR_SPARSE_MMA_MASK
	.align		4
.L_13:
        /*0038*/ 	.byte	0x03, 0x50
        /*003a*/ 	.short	0x0000


	//----- nvinfo : EIATTR_MAXREG_COUNT
	.align		4
        /*003c*/ 	.byte	0x03, 0x1b
        /*003e*/ 	.short	0x00ff


	//----- nvinfo : EIATTR_MERCURY_ISA_VERSION
	.align		4
        /*0040*/ 	.byte	0x03, 0x5f
        /*0042*/ 	.short	0x0101


	//----- nvinfo : EIATTR_VRC_CTA_INIT_COUNT
	.align		4
        /*0044*/ 	.byte	0x02, 0x4a
	.zero		1
	.zero		1


	//----- nvinfo : EIATTR_EXIT_INSTR_OFFSETS
	.align		4
        /*0048*/ 	.byte	0x04, 0x1c
        /*004a*/ 	.short	(.L_15 - .L_14)


	//   ....[0]....
.L_14:
        /*004c*/ 	.word	0x00000070


	//   ....[1]....
        /*0050*/ 	.word	0x00000100


	//----- nvinfo : EIATTR_CBANK_PARAM_SIZE
	.align		4
.L_15:
        /*0054*/ 	.byte	0x03, 0x19
        /*0056*/ 	.short	0x0014


	//----- nvinfo : EIATTR_PARAM_CBANK
	.align		4
        /*0058*/ 	.byte	0x04, 0x0a
        /*005a*/ 	.short	(.L_17 - .L_16)
	.align		4
.L_16:
        /*005c*/ 	.word	index@(.nv.constant0._Z13computeKernelPfS_i)
        /*0060*/ 	.short	0x0380
        /*0062*/ 	.short	0x0014


	//----- nvinfo : EIATTR_SW_WAR
	.align		4
.L_17:
        /*0064*/ 	.byte	0x04, 0x36
        /*0066*/ 	.short	(.L_19 - .L_18)
.L_18:
        /*0068*/ 	.word	0x00000008
.L_19:


//--------------------- .nv.callgraph             --------------------------
	.section	.nv.callgraph,"",@"SHT_CUDA_CALLGRAPH"
	.align	4
	.sectionentsize	8
	.align		4
        /*0000*/ 	.word	0x00000000
	.align		4
        /*0004*/ 	.word	0xffffffff
	.align		4
        /*0008*/ 	.word	0x00000000
	.align		4
        /*000c*/ 	.word	0xfffffffe
	.align		4
        /*0010*/ 	.word	0x00000000
	.align		4
        /*0014*/ 	.word	0xfffffffd
	.align		4
        /*0018*/ 	.word	0x00000000
	.align		4
        /*001c*/ 	.word	0xfffffffc


//--------------------- .text._Z13computeKernelPfS_i --------------------------
	.section	.text._Z13computeKernelPfS_i,"ax",@progbits
	.align	128
        .global         _Z13computeKernelPfS_i
        .type           _Z13computeKernelPfS_i,@function
        .size           _Z13computeKernelPfS_i,(.L_x_1 - _Z13computeKernelPfS_i)
        .other          _Z13computeKernelPfS_i,@"STO_CUDA_ENTRY STV_DEFAULT"
_Z13computeKernelPfS_i:
.text._Z13computeKernelPfS_i:
[----:B------:R-:W-:Y:S01]  /*0000*/  LDC R1, c[0x0][0x37c] ;  /* 0x0000df00ff017b82 */ /* 0x000fe20000000800 */
[----:B------:R-:W0:Y:S07]  /*0010*/  S2R R0, SR_TID.X ;  /* 0x0000000000007919 */ /* 0x000e2e0000002100 */
[----:B------:R-:W0:Y:S01]  /*0020*/  S2UR UR4, SR_CTAID.X ;  /* 0x00000000000479c3 */ /* 0x000e220000002500 */
[----:B------:R-:W1:Y:S07]  /*0030*/  LDCU UR5, c[0x0][0x390] ;  /* 0x00007200ff0577ac */ /* 0x000e6e0008000800 */
[----:B------:R-:W0:Y:S02]  /*0040*/  LDC R7, c[0x0][0x360] ;  /* 0x0000d800ff077b82 */ /* 0x000e240000000800 */
[----:B0-----:R-:W-:-:S05]  /*0050*/  IMAD R7, R7, UR4, R0 ;  /* 0x0000000407077c24 */ /* 0x001fca000f8e0200 */
[----:B-1----:R-:W-:-:S13]  /*0060*/  ISETP.GE.AND P0, PT, R7, UR5, PT ;  /* 0x0000000507007c0c */ /* 0x002fda000bf06270 */
[----:B------:R-:W-:Y:S05]  /*0070*/  @P0 EXIT ;  /* 0x000000000000094d */ /* 0x000fea0003800000 */
[----:B------:R-:W0:Y:S01]  /*0080*/  LDC.64 R2, c[0x0][0x380] ;  /* 0x0000e000ff027b82 */ /* 0x000e220000000a00 */
[----:B------:R-:W1:Y:S07]  /*0090*/  LDCU.64 UR4, c[0x0][0x358] ;  /* 0x00006b00ff0477ac */ /* 0x000e6e0008000a00 */
[----:B------:R-:W2:Y:S01]  /*00a0*/  LDC.64 R4, c[0x0][0x388] ;  /* 0x0000e200ff047b82 */ /* 0x000ea20000000a00 */
[----:B0-----:R-:W-:-:S06]  /*00b0*/  IMAD.WIDE R2, R7, 0x4, R2 ;  /* 0x0000000407027825 */ /* 0x001fcc00078e0202 */
[----:B-1----:R-:W3:Y:S01]  /*00c0*/  LDG.E R2, desc[UR4][R2.64] ;  /* 0x0000000402027981 */ /* 0x002ee2000c1e1900 */
[----:B--2---:R-:W-:-:S04]  /*00d0*/  IMAD.WIDE R4, R7, 0x4, R4 ;  /* 0x0000000407047825 */ /* 0x004fc800078e0204 */
[----:B---3--:R-:W-:-:S05]  /*00e0*/  FFMA R7, R2, R2, 1 ;  /* 0x3f80000002077423 */ /* 0x008fca0000000002 */
[----:B------:R-:W-:Y:S01]  /*00f0*/  STG.E desc[UR4][R4.64], R7 ;  /* 0x0000000704007986 */ /* 0x000fe2000c101904 */
[----:B------:R-:W-:Y:S05]  /*0100*/  EXIT ;  /* 0x000000000000794d */ /* 0x000fea0003800000 */
.L_x_0:
[----:B------:R-:W-:-:S00]  /*0110*/  BRA `(.L_x_0) ;  /* 0xfffffffc00fc7947 */ /* 0x000fc0000383ffff */
[----:B------:R-:W-:-:S00]  /*0120*/  NOP ;  /* 0x0000000000007918 */ /* 0x000fc00000000000 */
        /* <DEDUP_REMOVED lines=13> */
.L_x_1:


//--------------------- .nv.shared.reserved.0     --------------------------
	.section	.nv.shared.reserved.0,"aw",@nobits
	.weak		__nv_reservedSMEM_offset_0_alias
	.size		__nv_reservedSMEM_offset_0_alias, 0, 64
	.other		__nv_reservedSMEM_offset_0_alias,@"STO_CUDA_RESERVED_SHARED STV_DEFAULT"
__nv_reservedSMEM_offset_0_alias:
	.zero		0
	.zero		64


//--------------------- .nv.constant0._Z13computeKernelPfS_i --------------------------
	.section	.nv.constant0._Z13computeKernelPfS_i,"a",@progbits
	.sectionflags	@""
	.align	4
.nv.constant0._Z13computeKernelPfS_i:
	.zero		916


//--------------------- SYMBOLS --------------------------

	.type		.nv.reservedSmem.offset0,@object
	.size		.nv.reservedSmem.offset0,0x4
